//
// Generated by NVIDIA NVVM Compiler
//
// Compiler Build ID: CL-36424714
// Cuda compilation tools, release 13.0, V13.0.88
// Based on NVVM 20.0.0
//

.version 9.0
.target sm_100
.address_size 64

	// .globl	_Z9add_arrayPiS_i

.visible .entry _Z9add_arrayPiS_i(
	.param .u64 .ptr .align 1 _Z9add_arrayPiS_i_param_0,
	.param .u64 .ptr .align 1 _Z9add_arrayPiS_i_param_1,
	.param .u32 _Z9add_arrayPiS_i_param_2
)
{
	.reg .pred 	%p<2>;
	.reg .b32 	%r<9>;
	.reg .b64 	%rd<8>;

	ld.param.u64 	%rd1, [_Z9add_arrayPiS_i_param_0];
	ld.param.u64 	%rd2, [_Z9add_arrayPiS_i_param_1];
	ld.param.u32 	%r2, [_Z9add_arrayPiS_i_param_2];
	mov.u32 	%r3, %ntid.x;
	mov.u32 	%r4, %ctaid.x;
	mov.u32 	%r5, %tid.x;
	mad.lo.s32 	%r1, %r3, %r4, %r5;
	setp.ge.s32 	%p1, %r1, %r2;
	@%p1 bra 	$L__BB0_2;
	cvta.to.global.u64 	%rd3, %rd1;
	cvta.to.global.u64 	%rd4, %rd2;
	mul.wide.s32 	%rd5, %r1, 4;
	add.s64 	%rd6, %rd3, %rd5;
	ld.global.u32 	%r6, [%rd6];
	add.s64 	%rd7, %rd4, %rd5;
	ld.global.u32 	%r7, [%rd7];
	add.s32 	%r8, %r7, %r6;
	st.global.u32 	[%rd6], %r8;
$L__BB0_2:
	ret;

}


// ===== COMPILED SASS (sm_100) =====

	.target	sm_100

	.elftype	@"ET_EXEC"


//--------------------- .note.nv.tkinfo           --------------------------
	.section	.note.nv.tkinfo,"",@"SHT_NOTE"
	.sectionflags	@"SHF_NOTE_NV_TKINFO"
	.tkinfo
        /*0018*/ 	.word	0x00000002
        /*0030*/ 	.string	""
        /*0030*/ 	.string	"ptxas"
        /*0030*/ 	.string	"Cuda compilation tools, release 13.0, V13.0.88"
        /*0030*/ 	.string	"Build cuda_13.0.r13.0/compiler.36424714_0"
        /*0030*/ 	.string	"-arch sm_100 -m 64 "



//--------------------- .note.nv.cuinfo           --------------------------
	.section	.note.nv.cuinfo,"",@"SHT_NOTE"
	.sectionflags	@"SHF_NOTE_NV_CUINFO"
        /*0018*/ 	.short	0x0002
        /*001a*/ 	.short	0x0064
        /*001c*/ 	.short	0x0082
	.zero		2


//--------------------- .nv.info                  --------------------------
	.section	.nv.info,"",@"SHT_CUDA_INFO"
	.align	4


	//----- nvinfo : EIATTR_REGCOUNT
	.align		4
        /*0000*/ 	.byte	0x04, 0x2f
        /*0002*/ 	.short	(.L_1 - .L_0)
	.align		4
.L_0:
        /*0004*/ 	.word	index@(_Z9add_arrayPiS_i)
        /*0008*/ 	.word	0x0000000a


	//----- nvinfo : EIATTR_FRAME_SIZE
	.align		4
.L_1:
        /*000c*/ 	.byte	0x04, 0x11
        /*000e*/ 	.short	(.L_3 - .L_2)
	.align		4
.L_2:
        /*0010*/ 	.word	index@(_Z9add_arrayPiS_i)
        /*0014*/ 	.word	0x00000000


	//----- nvinfo : EIATTR_MIN_STACK_SIZE
	.align		4
.L_3:
        /*0018*/ 	.byte	0x04, 0x12
        /*001a*/ 	.short	(.L_5 - .L_4)
	.align		4
.L_4:
        /*001c*/ 	.word	index@(_Z9add_arrayPiS_i)
        /*0020*/ 	.word	0x00000000
.L_5:


//--------------------- .nv.compat                --------------------------
	.section	.nv.compat,"",@"SHT_CUDA_COMPAT_INFO"
	.align	4
        /*0000*/ 	.byte	0x02, 0x09, 0x00, 0x00, 0x02, 0x02, 0x01, 0x00, 0x02, 0x05, 0x05, 0x00, 0x03, 0x07, 0x01, 0x01
        /*0010*/ 	.byte	0x02, 0x03, 0x00, 0x00, 0x02, 0x06, 0x01, 0x00, 0x04, 0x0b, 0x08, 0x00, 0x09, 0x00, 0x00, 0x00
        /*0020*/ 	.byte	0x00, 0x00, 0x00, 0x00


//--------------------- .nv.info._Z9add_arrayPiS_i --------------------------
	.section	.nv.info._Z9add_arrayPiS_i,"",@"SHT_CUDA_INFO"
	.sectionflags	@""
	.align	4


	//----- nvinfo : EIATTR_CUDA_API_VERSION
	.align		4
        /*0000*/ 	.byte	0x04, 0x37
        /*0002*/ 	.short	(.L_7 - .L_6)
.L_6:
        /*0004*/ 	.word	0x00000082


	//----- nvinfo : EIATTR_KPARAM_INFO
	.align		4
.L_7:
        /*0008*/ 	.byte	0x04, 0x17
        /*000a*/ 	.short	(.L_9 - .L_8)
.L_8:
        /*000c*/ 	.word	0x00000000
        /*0010*/ 	.short	0x0002
        /*0012*/ 	.short	0x0010
        /*0014*/ 	.byte	0x00, 0xf0, 0x11, 0x00


	//----- nvinfo : EIATTR_KPARAM_INFO
	.align		4
.L_9:
        /*0018*/ 	.byte	0x04, 0x17
        /*001a*/ 	.short	(.L_11 - .L_10)
.L_10:
        /*001c*/ 	.word	0x00000000
        /*0020*/ 	.short	0x0001
        /*0022*/ 	.short	0x0008
        /*0024*/ 	.byte	0x00, 0xf5, 0x21, 0x00


	//----- nvinfo : EIATTR_KPARAM_INFO
	.align		4
.L_11:
        /*0028*/ 	.byte	0x04, 0x17
        /*002a*/ 	.short	(.L_13 - .L_12)
.L_12:
        /*002c*/ 	.word	0x00000000
        /*0030*/ 	.short	0x0000
        /*0032*/ 	.short	0x0000
        /*0034*/ 	.byte	0x00, 0xf5, 0x21, 0x00


	//----- nvinfo : EIATTR_SPARSE_MMA_MASK
	.align		4
.L_13:
        /*0038*/ 	.byte	0x03, 0x50
        /*003a*/ 	.short	0x0000


	//----- nvinfo : EIATTR_MAXREG_COUNT
	.align		4
        /*003c*/ 	.byte	0x03, 0x1b
        /*003e*/ 	.short	0x00ff


	//----- nvinfo : EIATTR_MERCURY_ISA_VERSION
	.align		4
        /*0040*/ 	.byte	0x03, 0x5f
        /*0042*/ 	.short	0x0101


	//----- nvinfo : EIATTR_VRC_CTA_INIT_COUNT
	.align		4
        /*0044*/ 	.byte	0x02, 0x4a
	.zero		1
	.zero		1


	//----- nvinfo : EIATTR_EXIT_INSTR_OFFSETS
	.align		4
        /*0048*/ 	.byte	0x04, 0x1c
        /*004a*/ 	.short	(.L_15 - .L_14)


	//   ....[0]....
.L_14:
        /*004c*/ 	.word	0x00000070


	//   ....[1]....
        /*0050*/ 	.word	0x00000110


	//----- nvinfo : EIATTR_CBANK_PARAM_SIZE
	.align		4
.L_15:
        /*0054*/ 	.byte	0x03, 0x19
        /*0056*/ 	.short	0x0014


	//----- nvinfo : EIATTR_PARAM_CBANK
	.align		4
        /*0058*/ 	.byte	0x04, 0x0a
        /*005a*/ 	.short	(.L_17 - .L_16)
	.align		4
.L_16:
        /*005c*/ 	.word	index@(.nv.constant0._Z9add_arrayPiS_i)
        /*0060*/ 	.short	0x0380
        /*0062*/ 	.short	0x0014


	//----- nvinfo : EIATTR_SW_WAR
	.align		4
.L_17:
        /*0064*/ 	.byte	0x04, 0x36
        /*0066*/ 	.short	(.L_19 - .L_18)
.L_18:
        /*0068*/ 	.word	0x00000008
.L_19:


//--------------------- .nv.callgraph             --------------------------
	.section	.nv.callgraph,"",@"SHT_CUDA_CALLGRAPH"
	.align	4
	.sectionentsize	8
	.align		4
        /*0000*/ 	.word	0x00000000
	.align		4
        /*0004*/ 	.word	0xffffffff
	.align		4
        /*0008*/ 	.word	0x00000000
	.align		4
        /*000c*/ 	.word	0xfffffffe
	.align		4
        /*0010*/ 	.word	0x00000000
	.align		4
        /*0014*/ 	.word	0xfffffffd
	.align		4
        /*0018*/ 	.word	0x00000000
	.align		4
        /*001c*/ 	.word	0xfffffffc


//--------------------- .text._Z9add_arrayPiS_i   --------------------------
	.section	.text._Z9add_arrayPiS_i,"ax",@progbits
	.align	128
        .global         _Z9add_arrayPiS_i
        .type           _Z9add_arrayPiS_i,@function
        .size           _Z9add_arrayPiS_i,(.L_x_1 - _Z9add_arrayPiS_i)
        .other          _Z9add_arrayPiS_i,@"STO_CUDA_ENTRY STV_DEFAULT"
_Z9add_arrayPiS_i:
.text._Z9add_arrayPiS_i:
[----:B------:R-:W-:Y:S01]  /*0000*/  LDC R1, c[0x0][0x37c] ;  /* 0x0000df00ff017b82 */ /* 0x000fe20000000800 */
[----:B------:R-:W0:Y:S01]  /*0010*/  S2R R7, SR_CTAID.X ;  /* 0x0000000000077919 */ /* 0x000e220000002500 */
[----:B------:R-:W0:Y:S01]  /*0020*/  LDCU UR4, c[0x0][0x360] ;  /* 0x00006c00ff0477ac */ /* 0x000e220008000800 */
[----:B------:R-:W0:Y:S01]  /*0030*/  S2R R0, SR_TID.X ;  /* 0x0000000000007919 */ /* 0x000e220000002100 */
[----:B------:R-:W1:Y:S01]  /*0040*/  LDCU UR5, c[0x0][0x390] ;  /* 0x00007200ff0577ac */ /* 0x000e620008000800 */
[----:B0-----:R-:W-:-:S05]  /*0050*/  IMAD R7, R7, UR4, R0 ;  /* 0x0000000407077c24 */ /* 0x001fca000f8e0200 */
[----:B-1----:R-:W-:-:S13]  /*0060*/  ISETP.GE.AND P0, PT, R7, UR5, PT ;  /* 0x0000000507007c0c */ /* 0x002fda000bf06270 */
[----:B------:R-:W-:Y:S05]  /*0070*/  @P0 EXIT ;  /* 0x000000000000094d */ /* 0x000fea0003800000 */
[----:B------:R-:W0:Y:S01]  /*0080*/  LDC.64 R4, c[0x0][0x388] ;  /* 0x0000e200ff047b82 */ /* 0x000e220000000a00 */
[----:B------:R-:W1:Y:S07]  /*0090*/  LDCU.64 UR4, c[0x0][0x358] ;  /* 0x00006b00ff0477ac */ /* 0x000e6e0008000a00 */
[----:B------:R-:W2:Y:S01]  /*00a0*/  LDC.64 R2, c[0x0][0x380] ;  /* 0x0000e000ff027b82 */ /* 0x000ea20000000a00 */
[----:B0-----:R-:W-:-:S06]  /*00b0*/  IMAD.WIDE R4, R7, 0x4, R4 ;  /* 0x0000000407047825 */ /* 0x001fcc00078e0204 */
[----:B-1----:R-:W3:Y:S01]  /*00c0*/  LDG.E R5, desc[UR4][R4.64] ;  /* 0x0000000404057981 */ /* 0x002ee2000c1e1900 */
[----:B--2---:R-:W-:-:S05]  /*00d0*/  IMAD.WIDE R2, R7, 0x4, R2 ;  /* 0x0000000407027825 */ /* 0x004fca00078e0202 */
[----:B------:R-:W3:Y:S02]  /*00e0*/  LDG.E R0, desc[UR4][R2.64] ;  /* 0x0000000402007981 */ /* 0x000ee4000c1e1900 */
[----:B---3--:R-:W-:-:S05]  /*00f0*/  IADD3 R7, PT, PT, R0, R5, RZ ;  /* 0x0000000500077210 */ /* 0x008fca0007ffe0ff */
[----:B------:R-:W-:Y:S01]  /*0100*/  STG.E desc[UR4][R2.64], R7 ;  /* 0x0000000702007986 */ /* 0x000fe2000c101904 */
[----:B------:R-:W-:Y:S05]  /*0110*/  EXIT ;  /* 0x000000000000794d */ /* 0x000fea0003800000 */
.L_x_0:
[----:B------:R-:W-:-:S00]  /*0120*/  BRA `(.L_x_0) ;  /* 0xfffffffc00fc7947 */ /* 0x000fc0000383ffff */
[----:B------:R-:W-:-:S00]  /*0130*/  NOP ;  /* 0x0000000000007918 */ /* 0x000fc00000000000 */
        /* <DEDUP_REMOVED lines=12> */
.L_x_1:


//--------------------- .nv.shared.reserved.0     --------------------------
	.section	.nv.shared.reserved.0,"aw",@nobits
	.weak		__nv_reservedSMEM_offset_0_alias
	.size		__nv_reservedSMEM_offset_0_alias, 0, 64
	.other		__nv_reservedSMEM_offset_0_alias,@"STO_CUDA_RESERVED_SHARED STV_DEFAULT"
__nv_reservedSMEM_offset_0_alias:
	.zero		0
	.zero		64


//--------------------- .nv.constant0._Z9add_arrayPiS_i --------------------------
	.section	.nv.constant0._Z9add_arrayPiS_i,"a",@progbits
	.sectionflags	@""
	.align	4
.nv.constant0._Z9add_arrayPiS_i:
	.zero		916


//--------------------- SYMBOLS --------------------------

	.type		.nv.reservedSmem.offset0,@object
	.size		.nv.reservedSmem.offset0,0x4
